//
// Generated by NVIDIA NVVM Compiler
//
// Compiler Build ID: CL-36424714
// Cuda compilation tools, release 13.0, V13.0.88
// Based on NVVM 20.0.0
//

.version 9.0
.target sm_100
.address_size 64

	// .globl	mandelbrot

.visible .entry mandelbrot(
	.param .u64 mandelbrot_param_0,
	.param .u64 mandelbrot_param_1,
	.param .u32 mandelbrot_param_2,
	.param .u32 mandelbrot_param_3,
	.param .f32 mandelbrot_param_4,
	.param .f32 mandelbrot_param_5,
	.param .f32 mandelbrot_param_6,
	.param .f32 mandelbrot_param_7,
	.param .u32 mandelbrot_param_8,
	.param .u64 .ptr .align 1 mandelbrot_param_9,
	.param .u64 mandelbrot_param_10,
	.param .u32 mandelbrot_param_11
)
{
	.reg .pred 	%p<9>;
	.reg .b32 	%r<30>;
	.reg .b32 	%f<33>;
	.reg .b64 	%rd<3>;

	ld.param.u64 	%rd1, [mandelbrot_param_0];
	ld.param.u32 	%r6, [mandelbrot_param_2];
	ld.param.u32 	%r10, [mandelbrot_param_3];
	ld.param.f32 	%f11, [mandelbrot_param_4];
	ld.param.f32 	%f12, [mandelbrot_param_5];
	ld.param.f32 	%f13, [mandelbrot_param_6];
	ld.param.f32 	%f14, [mandelbrot_param_7];
	ld.param.u32 	%r8, [mandelbrot_param_8];
	ld.param.u64 	%rd2, [mandelbrot_param_10];
	ld.param.u32 	%r9, [mandelbrot_param_11];
	mov.u32 	%r11, %ntid.x;
	mov.u32 	%r12, %ctaid.x;
	mov.u32 	%r13, %tid.x;
	mad.lo.s32 	%r1, %r11, %r12, %r13;
	mov.u32 	%r14, %ntid.y;
	mov.u32 	%r15, %ctaid.y;
	mov.u32 	%r16, %tid.y;
	mad.lo.s32 	%r17, %r14, %r15, %r16;
	setp.ge.s32 	%p1, %r1, %r6;
	setp.ge.s32 	%p2, %r17, %r10;
	or.pred  	%p3, %p1, %p2;
	@%p3 bra 	$L__BB0_5;
	cvt.rn.f32.s32 	%f15, %r1;
	cvt.rn.f32.s32 	%f16, %r6;
	div.rn.f32 	%f17, %f15, %f16;
	sub.f32 	%f18, %f13, %f11;
	fma.rn.f32 	%f1, %f17, %f18, %f11;
	cvt.rn.f32.u32 	%f19, %r17;
	cvt.rn.f32.u32 	%f20, %r10;
	div.rn.f32 	%f21, %f19, %f20;
	sub.f32 	%f22, %f14, %f12;
	mul.f32 	%f23, %f21, %f22;
	sub.f32 	%f2, %f14, %f23;
	setp.lt.s32 	%p4, %r8, 1;
	mov.b32 	%r29, 0;
	@%p4 bra 	$L__BB0_4;
	mov.b32 	%r29, 0;
	mov.f32 	%f29, 0f00000000;
	mov.f32 	%f30, %f29;
	mov.f32 	%f31, %f29;
	mov.f32 	%f32, %f29;
$L__BB0_3:
	sub.f32 	%f25, %f30, %f29;
	add.f32 	%f7, %f1, %f25;
	add.f32 	%f26, %f32, %f32;
	fma.rn.f32 	%f31, %f26, %f31, %f2;
	add.s32 	%r29, %r29, 1;
	setp.lt.s32 	%p5, %r29, %r8;
	mul.f32 	%f30, %f7, %f7;
	mul.f32 	%f29, %f31, %f31;
	add.f32 	%f27, %f30, %f29;
	setp.lt.f32 	%p6, %f27, 0f40800000;
	and.pred  	%p7, %p5, %p6;
	mov.f32 	%f32, %f7;
	@%p7 bra 	$L__BB0_3;
$L__BB0_4:
	rem.s32 	%r20, %r29, %r9;
	not.b32 	%r21, %r20;
	add.s32 	%r22, %r9, %r21;
	shl.b32 	%r23, %r22, 2;
	mov.b32 	%r24, 0;
	suld.b.2d.b32.trap {%r25}, [%rd2, {%r23, %r24}];
	setp.eq.s32 	%p8, %r29, %r8;
	selp.b32 	%r26, -16777216, %r25, %p8;
	shl.b32 	%r27, %r1, 2;
	sust.b.2d.b32.trap 	[%rd1, {%r27, %r17}], {%r26};
$L__BB0_5:
	ret;

}


// ===== COMPILED SASS (sm_100) =====

	.target	sm_100

	.elftype	@"ET_EXEC"


//--------------------- .note.nv.tkinfo           --------------------------
	.section	.note.nv.tkinfo,"",@"SHT_NOTE"
	.sectionflags	@"SHF_NOTE_NV_TKINFO"
	.tkinfo
        /*0018*/ 	.word	0x00000002
        /*0030*/ 	.string	""
        /*0030*/ 	.string	"ptxas"
        /*0030*/ 	.string	"Cuda compilation tools, release 13.0, V13.0.88"
        /*0030*/ 	.string	"Build cuda_13.0.r13.0/compiler.36424714_0"
        /*0030*/ 	.string	"-arch sm_100 -m 64 "



//--------------------- .note.nv.cuinfo           --------------------------
	.section	.note.nv.cuinfo,"",@"SHT_NOTE"
	.sectionflags	@"SHF_NOTE_NV_CUINFO"
        /*0018*/ 	.short	0x0002
        /*001a*/ 	.short	0x0064
        /*001c*/ 	.short	0x0082
	.zero		2


//--------------------- .nv.info                  --------------------------
	.section	.nv.info,"",@"SHT_CUDA_INFO"
	.align	4


	//----- nvinfo : EIATTR_REGCOUNT
	.align		4
        /*0000*/ 	.byte	0x04, 0x2f
        /*0002*/ 	.short	(.L_1 - .L_0)
	.align		4
.L_0:
        /*0004*/ 	.word	index@(mandelbrot)
        /*0008*/ 	.word	0x00000012


	//----- nvinfo : EIATTR_FRAME_SIZE
	.align		4
.L_1:
        /*000c*/ 	.byte	0x04, 0x11
        /*000e*/ 	.short	(.L_3 - .L_2)
	.align		4
.L_2:
        /*0010*/ 	.word	index@($__internal_0_$__cuda_sm3x_div_rn_noftz_f32_slowpath)
        /*0014*/ 	.word	0x00000000


	//----- nvinfo : EIATTR_FRAME_SIZE
	.align		4
.L_3:
        /*0018*/ 	.byte	0x04, 0x11
        /*001a*/ 	.short	(.L_5 - .L_4)
	.align		4
.L_4:
        /*001c*/ 	.word	index@(mandelbrot)
        /*0020*/ 	.word	0x00000000


	//----- nvinfo : EIATTR_MIN_STACK_SIZE
	.align		4
.L_5:
        /*0024*/ 	.byte	0x04, 0x12
        /*0026*/ 	.short	(.L_7 - .L_6)
	.align		4
.L_6:
        /*0028*/ 	.word	index@(mandelbrot)
        /*002c*/ 	.word	0x00000000
.L_7:


//--------------------- .nv.compat                --------------------------
	.section	.nv.compat,"",@"SHT_CUDA_COMPAT_INFO"
	.align	4
        /*0000*/ 	.byte	0x02, 0x09, 0x00, 0x00, 0x02, 0x02, 0x02, 0x00, 0x02, 0x05, 0x05, 0x00, 0x03, 0x07, 0x01, 0x01
        /*0010*/ 	.byte	0x02, 0x03, 0x00, 0x00, 0x02, 0x06, 0x01, 0x00, 0x04, 0x0b, 0x08, 0x00, 0x01, 0x00, 0x00, 0x00
        /*0020*/ 	.byte	0x00, 0x00, 0x00, 0x00


//--------------------- .nv.info.mandelbrot       --------------------------
	.section	.nv.info.mandelbrot,"",@"SHT_CUDA_INFO"
	.sectionflags	@""
	.align	4


	//----- nvinfo : EIATTR_CUDA_API_VERSION
	.align		4
        /*0000*/ 	.byte	0x04, 0x37
        /*0002*/ 	.short	(.L_9 - .L_8)
.L_8:
        /*0004*/ 	.word	0x00000082


	//----- nvinfo : EIATTR_KPARAM_INFO
	.align		4
.L_9:
        /*0008*/ 	.byte	0x04, 0x17
        /*000a*/ 	.short	(.L_11 - .L_10)
.L_10:
        /*000c*/ 	.word	0x00000000
        /*0010*/ 	.short	0x000b
        /*0012*/ 	.short	0x0040
        /*0014*/ 	.byte	0x00, 0xf0, 0x11, 0x00


	//----- nvinfo : EIATTR_KPARAM_INFO
	.align		4
.L_11:
        /*0018*/ 	.byte	0x04, 0x17
        /*001a*/ 	.short	(.L_13 - .L_12)
.L_12:
        /*001c*/ 	.word	0x00000000
        /*0020*/ 	.short	0x000a
        /*0022*/ 	.short	0x0038
        /*0024*/ 	.byte	0x00, 0xf0, 0x21, 0x00


	//----- nvinfo : EIATTR_KPARAM_INFO
	.align		4
.L_13:
        /*0028*/ 	.byte	0x04, 0x17
        /*002a*/ 	.short	(.L_15 - .L_14)
.L_14:
        /*002c*/ 	.word	0x00000000
        /*0030*/ 	.short	0x0009
        /*0032*/ 	.short	0x0030
        /*0034*/ 	.byte	0x00, 0xf5, 0x21, 0x00


	//----- nvinfo : EIATTR_KPARAM_INFO
	.align		4
.L_15:
        /*0038*/ 	.byte	0x04, 0x17
        /*003a*/ 	.short	(.L_17 - .L_16)
.L_16:
        /*003c*/ 	.word	0x00000000
        /*0040*/ 	.short	0x0008
        /*0042*/ 	.short	0x0028
        /*0044*/ 	.byte	0x00, 0xf0, 0x11, 0x00


	//----- nvinfo : EIATTR_KPARAM_INFO
	.align		4
.L_17:
        /*0048*/ 	.byte	0x04, 0x17
        /*004a*/ 	.short	(.L_19 - .L_18)
.L_18:
        /*004c*/ 	.word	0x00000000
        /*0050*/ 	.short	0x0007
        /*0052*/ 	.short	0x0024
        /*0054*/ 	.byte	0x00, 0xf0, 0x11, 0x00


	//----- nvinfo : EIATTR_KPARAM_INFO
	.align		4
.L_19:
        /*0058*/ 	.byte	0x04, 0x17
        /*005a*/ 	.short	(.L_21 - .L_20)
.L_20:
        /*005c*/ 	.word	0x00000000
        /*0060*/ 	.short	0x0006
        /*0062*/ 	.short	0x0020
        /*0064*/ 	.byte	0x00, 0xf0, 0x11, 0x00


	//----- nvinfo : EIATTR_KPARAM_INFO
	.align		4
.L_21:
        /*0068*/ 	.byte	0x04, 0x17
        /*006a*/ 	.short	(.L_23 - .L_22)
.L_22:
        /*006c*/ 	.word	0x00000000
        /*0070*/ 	.short	0x0005
        /*0072*/ 	.short	0x001c
        /*0074*/ 	.byte	0x00, 0xf0, 0x11, 0x00


	//----- nvinfo : EIATTR_KPARAM_INFO
	.align		4
.L_23:
        /*0078*/ 	.byte	0x04, 0x17
        /*007a*/ 	.short	(.L_25 - .L_24)
.L_24:
        /*007c*/ 	.word	0x00000000
        /*0080*/ 	.short	0x0004
        /*0082*/ 	.short	0x0018
        /*0084*/ 	.byte	0x00, 0xf0, 0x11, 0x00


	//----- nvinfo : EIATTR_KPARAM_INFO
	.align		4
.L_25:
        /*0088*/ 	.byte	0x04, 0x17
        /*008a*/ 	.short	(.L_27 - .L_26)
.L_26:
        /*008c*/ 	.word	0x00000000
        /*0090*/ 	.short	0x0003
        /*0092*/ 	.short	0x0014
        /*0094*/ 	.byte	0x00, 0xf0, 0x11, 0x00


	//----- nvinfo : EIATTR_KPARAM_INFO
	.align		4
.L_27:
        /*0098*/ 	.byte	0x04, 0x17
        /*009a*/ 	.short	(.L_29 - .L_28)
.L_28:
        /*009c*/ 	.word	0x00000000
        /*00a0*/ 	.short	0x0002
        /*00a2*/ 	.short	0x0010
        /*00a4*/ 	.byte	0x00, 0xf0, 0x11, 0x00


	//----- nvinfo : EIATTR_KPARAM_INFO
	.align		4
.L_29:
        /*00a8*/ 	.byte	0x04, 0x17
        /*00aa*/ 	.short	(.L_31 - .L_30)
.L_30:
        /*00ac*/ 	.word	0x00000000
        /*00b0*/ 	.short	0x0001
        /*00b2*/ 	.short	0x0008
        /*00b4*/ 	.byte	0x00, 0xf0, 0x21, 0x00


	//----- nvinfo : EIATTR_KPARAM_INFO
	.align		4
.L_31:
        /*00b8*/ 	.byte	0x04, 0x17
        /*00ba*/ 	.short	(.L_33 - .L_32)
.L_32:
        /*00bc*/ 	.word	0x00000000
        /*00c0*/ 	.short	0x0000
        /*00c2*/ 	.short	0x0000
        /*00c4*/ 	.byte	0x00, 0xf0, 0x21, 0x00


	//----- nvinfo : EIATTR_SPARSE_MMA_MASK
	.align		4
.L_33:
        /*00c8*/ 	.byte	0x03, 0x50
        /*00ca*/ 	.short	0x0000


	//----- nvinfo : EIATTR_MAXREG_COUNT
	.align		4
        /*00cc*/ 	.byte	0x03, 0x1b
        /*00ce*/ 	.short	0x00ff


	//----- nvinfo : EIATTR_MERCURY_ISA_VERSION
	.align		4
        /*00d0*/ 	.byte	0x03, 0x5f
        /*00d2*/ 	.short	0x0101


	//----- nvinfo : EIATTR_VRC_CTA_INIT_COUNT
	.align		4
        /*00d4*/ 	.byte	0x02, 0x4a
	.zero		1
	.zero		1


	//----- nvinfo : EIATTR_EXIT_INSTR_OFFSETS
	.align		4
        /*00d8*/ 	.byte	0x04, 0x1c
        /*00da*/ 	.short	(.L_35 - .L_34)


	//   ....[0]....
.L_34:
        /*00dc*/ 	.word	0x000000c0


	//   ....[1]....
        /*00e0*/ 	.word	0x000006b0


	//----- nvinfo : EIATTR_CRS_STACK_SIZE
	.align		4
.L_35:
        /*00e4*/ 	.byte	0x04, 0x1e
        /*00e6*/ 	.short	(.L_37 - .L_36)
.L_36:
        /*00e8*/ 	.word	0x00000000


	//----- nvinfo : EIATTR_CBANK_PARAM_SIZE
	.align		4
.L_37:
        /*00ec*/ 	.byte	0x03, 0x19
        /*00ee*/ 	.short	0x0044


	//----- nvinfo : EIATTR_PARAM_CBANK
	.align		4
        /*00f0*/ 	.byte	0x04, 0x0a
        /*00f2*/ 	.short	(.L_39 - .L_38)
	.align		4
.L_38:
        /*00f4*/ 	.word	index@(.nv.constant0.mandelbrot)
        /*00f8*/ 	.short	0x0380
        /*00fa*/ 	.short	0x0044


	//----- nvinfo : EIATTR_SW_WAR
	.align		4
.L_39:
        /*00fc*/ 	.byte	0x04, 0x36
        /*00fe*/ 	.short	(.L_41 - .L_40)
.L_40:
        /*0100*/ 	.word	0x00000008
.L_41:


//--------------------- .nv.callgraph             --------------------------
	.section	.nv.callgraph,"",@"SHT_CUDA_CALLGRAPH"
	.align	4
	.sectionentsize	8
	.align		4
        /*0000*/ 	.word	0x00000000
	.align		4
        /*0004*/ 	.word	0xffffffff
	.align		4
        /*0008*/ 	.word	0x00000000
	.align		4
        /*000c*/ 	.word	0xfffffffe
	.align		4
        /*0010*/ 	.word	0x00000000
	.align		4
        /*0014*/ 	.word	0xfffffffd
	.align		4
        /*0018*/ 	.word	0x00000000
	.align		4
        /*001c*/ 	.word	0xfffffffc


//--------------------- .text.mandelbrot          --------------------------
	.section	.text.mandelbrot,"ax",@progbits
	.align	128
        .global         mandelbrot
        .type           mandelbrot,@function
        .size           mandelbrot,(.L_x_18 - mandelbrot)
        .other          mandelbrot,@"STO_CUDA_ENTRY STV_DEFAULT"
mandelbrot:
.text.mandelbrot:
[----:B------:R-:W-:Y:S01]  /*0000*/  LDC R1, c[0x0][0x37c] ;  /* 0x0000df00ff017b82 */ /* 0x000fe20000000800 */
[----:B------:R-:W0:Y:S01]  /*0010*/  S2R R5, SR_CTAID.Y ;  /* 0x0000000000057919 */ /* 0x000e220000002600 */
[----:B------:R-:W1:Y:S01]  /*0020*/  LDCU UR4, c[0x0][0x360] ;  /* 0x00006c00ff0477ac */ /* 0x000e620008000800 */
[----:B------:R-:W0:Y:S01]  /*0030*/  S2R R0, SR_TID.Y ;  /* 0x0000000000007919 */ /* 0x000e220000002200 */
[----:B------:R-:W0:Y:S01]  /*0040*/  LDCU UR5, c[0x0][0x364] ;  /* 0x00006c80ff0577ac */ /* 0x000e220008000800 */
[----:B------:R-:W1:Y:S01]  /*0050*/  S2R R4, SR_CTAID.X ;  /* 0x0000000000047919 */ /* 0x000e620000002500 */
[----:B------:R-:W2:Y:S01]  /*0060*/  LDCU.64 UR6, c[0x0][0x390] ;  /* 0x00007200ff0677ac */ /* 0x000ea20008000a00 */
[----:B------:R-:W1:Y:S01]  /*0070*/  S2R R3, SR_TID.X ;  /* 0x0000000000037919 */ /* 0x000e620000002100 */
[----:B0-----:R-:W-:-:S05]  /*0080*/  IMAD R5, R5, UR5, R0 ;  /* 0x0000000505057c24 */ /* 0x001fca000f8e0200 */
[----:B--2---:R-:W-:Y:S01]  /*0090*/  ISETP.GE.AND P0, PT, R5, UR7, PT ;  /* 0x0000000705007c0c */ /* 0x004fe2000bf06270 */
[----:B-1----:R-:W-:-:S05]  /*00a0*/  IMAD R4, R4, UR4, R3 ;  /* 0x0000000404047c24 */ /* 0x002fca000f8e0203 */
[----:B------:R-:W-:-:S13]  /*00b0*/  ISETP.GE.OR P0, PT, R4, UR6, P0 ;  /* 0x0000000604007c0c */ /* 0x000fda0008706670 */
[----:B------:R-:W-:Y:S05]  /*00c0*/  @P0 EXIT ;  /* 0x000000000000094d */ /* 0x000fea0003800000 */
[----:B------:R-:W-:Y:S01]  /*00d0*/  I2FP.F32.S32 R3, UR6 ;  /* 0x0000000600037c45 */ /* 0x000fe20008201400 */
[----:B------:R-:W-:Y:S01]  /*00e0*/  BSSY.RECONVERGENT B0, `(.L_x_0) ;  /* 0x000000d000007945 */ /* 0x000fe20003800200 */
[----:B------:R-:W-:Y:S02]  /*00f0*/  I2FP.F32.S32 R0, R4 ;  /* 0x0000000400007245 */ /* 0x000fe40000201400 */
[----:B------:R-:W0:Y:S08]  /*0100*/  MUFU.RCP R2, R3 ;  /* 0x0000000300027308 */ /* 0x000e300000001000 */
[----:B------:R-:W1:Y:S01]  /*0110*/  FCHK P0, R0, R3 ;  /* 0x0000000300007302 */ /* 0x000e620000000000 */
[----:B0-----:R-:W-:-:S04]  /*0120*/  FFMA R7, -R3, R2, 1 ;  /* 0x3f80000003077423 */ /* 0x001fc80000000102 */
[----:B------:R-:W-:-:S04]  /*0130*/  FFMA R7, R2, R7, R2 ;  /* 0x0000000702077223 */ /* 0x000fc80000000002 */
[----:B------:R-:W-:-:S04]  /*0140*/  FFMA R2, R0, R7, RZ ;  /* 0x0000000700027223 */ /* 0x000fc800000000ff */
[----:B------:R-:W-:-:S04]  /*0150*/  FFMA R6, -R3, R2, R0 ;  /* 0x0000000203067223 */ /* 0x000fc80000000100 */
[----:B------:R-:W-:Y:S01]  /*0160*/  FFMA R2, R7, R6, R2 ;  /* 0x0000000607027223 */ /* 0x000fe20000000002 */
[----:B-1----:R-:W-:Y:S06]  /*0170*/  @!P0 BRA `(.L_x_1) ;  /* 0x00000000000c8947 */ /* 0x002fec0003800000 */
[----:B------:R-:W-:-:S07]  /*0180*/  MOV R6, 0x1a0 ;  /* 0x000001a000067802 */ /* 0x000fce0000000f00 */
[----:B------:R-:W-:Y:S05]  /*0190*/  CALL.REL.NOINC `($__internal_0_$__cuda_sm3x_div_rn_noftz_f32_slowpath) ;  /* 0x0000000400487944 */ /* 0x000fea0003c00000 */
[----:B------:R-:W-:-:S07]  /*01a0*/  IMAD.MOV.U32 R2, RZ, RZ, R0 ;  /* 0x000000ffff027224 */ /* 0x000fce00078e0000 */
.L_x_1:
[----:B------:R-:W-:Y:S05]  /*01b0*/  BSYNC.RECONVERGENT B0 ;  /* 0x0000000000007941 */ /* 0x000fea0003800200 */
.L_x_0:
[----:B------:R-:W0:Y:S01]  /*01c0*/  LDCU UR4, c[0x0][0x394] ;  /* 0x00007280ff0477ac */ /* 0x000e220008000800 */
[----:B------:R-:W1:Y:S01]  /*01d0*/  LDC R10, c[0x0][0x398] ;  /* 0x0000e600ff0a7b82 */ /* 0x000e620000000800 */
[----:B------:R-:W-:Y:S01]  /*01e0*/  I2FP.F32.U32 R0, R5 ;  /* 0x0000000500007245 */ /* 0x000fe20000201000 */
[----:B------:R-:W-:Y:S01]  /*01f0*/  BSSY.RECONVERGENT B0, `(.L_x_2) ;  /* 0x0000011000007945 */ /* 0x000fe20003800200 */
[----:B0-----:R-:W-:Y:S01]  /*0200*/  I2FP.F32.U32 R7, UR4 ;  /* 0x0000000400077c45 */ /* 0x001fe20008201000 */
[----:B------:R-:W1:Y:S03]  /*0210*/  LDCU UR4, c[0x0][0x3a0] ;  /* 0x00007400ff0477ac */ /* 0x000e660008000800 */
[----:B------:R-:W0:Y:S08]  /*0220*/  MUFU.RCP R6, R7 ;  /* 0x0000000700067308 */ /* 0x000e300000001000 */
[----:B------:R-:W2:Y:S01]  /*0230*/  FCHK P0, R0, R7 ;  /* 0x0000000700007302 */ /* 0x000ea20000000000 */
[----:B0-----:R-:W-:-:S04]  /*0240*/  FFMA R3, -R7, R6, 1 ;  /* 0x3f80000007037423 */ /* 0x001fc80000000106 */
[----:B------:R-:W-:Y:S01]  /*0250*/  FFMA R9, R6, R3, R6 ;  /* 0x0000000306097223 */ /* 0x000fe20000000006 */
[----:B-1----:R-:W-:-:S03]  /*0260*/  FADD R3, -R10, UR4 ;  /* 0x000000040a037e21 */ /* 0x002fc60008000100 */
[----:B------:R-:W-:Y:S01]  /*0270*/  FFMA R6, R0, R9, RZ ;  /* 0x0000000900067223 */ /* 0x000fe200000000ff */
[----:B------:R-:W-:-:S03]  /*0280*/  FFMA R2, R3, R2, R10 ;  /* 0x0000000203027223 */ /* 0x000fc6000000000a */
[----:B------:R-:W-:-:S04]  /*0290*/  FFMA R8, -R7, R6, R0 ;  /* 0x0000000607087223 */ /* 0x000fc80000000100 */
[----:B------:R-:W-:Y:S01]  /*02a0*/  FFMA R8, R9, R8, R6 ;  /* 0x0000000809087223 */ /* 0x000fe20000000006 */
[----:B--2---:R-:W-:Y:S06]  /*02b0*/  @!P0 BRA `(.L_x_3) ;  /* 0x0000000000108947 */ /* 0x004fec0003800000 */
[----:B------:R-:W-:Y:S01]  /*02c0*/  IMAD.MOV.U32 R3, RZ, RZ, R7 ;  /* 0x000000ffff037224 */ /* 0x000fe200078e0007 */
[----:B------:R-:W-:-:S07]  /*02d0*/  MOV R6, 0x2f0 ;  /* 0x000002f000067802 */ /* 0x000fce0000000f00 */
[----:B------:R-:W-:Y:S05]  /*02e0*/  CALL.REL.NOINC `($__internal_0_$__cuda_sm3x_div_rn_noftz_f32_slowpath) ;  /* 0x0000000000f47944 */ /* 0x000fea0003c00000 */
[----:B------:R-:W-:-:S07]  /*02f0*/  IMAD.MOV.U32 R8, RZ, RZ, R0 ;  /* 0x000000ffff087224 */ /* 0x000fce00078e0000 */
.L_x_3:
[----:B------:R-:W-:Y:S05]  /*0300*/  BSYNC.RECONVERGENT B0 ;  /* 0x0000000000007941 */ /* 0x000fea0003800200 */
.L_x_2:
[----:B------:R-:W0:Y:S01]  /*0310*/  LDC R0, c[0x0][0x3c0] ;  /* 0x0000f000ff007b82 */ /* 0x000e220000000800 */
[----:B------:R-:W1:Y:S01]  /*0320*/  LDCU UR5, c[0x0][0x3a8] ;  /* 0x00007500ff0577ac */ /* 0x000e620008000800 */
[----:B------:R-:W2:Y:S06]  /*0330*/  LDCU UR4, c[0x0][0x3a4] ;  /* 0x00007480ff0477ac */ /* 0x000eac0008000800 */
[----:B------:R-:W2:Y:S01]  /*0340*/  LDC R7, c[0x0][0x39c] ;  /* 0x0000e700ff077b82 */ /* 0x000ea20000000800 */
[----:B-1----:R-:W-:Y:S01]  /*0350*/  UISETP.GE.AND UP0, UPT, UR5, 0x1, UPT ;  /* 0x000000010500788c */ /* 0x002fe2000bf06270 */
[----:B0-----:R-:W-:-:S04]  /*0360*/  IABS R6, R0 ;  /* 0x0000000000067213 */ /* 0x001fc80000000000 */
[----:B------:R-:W0:Y:S01]  /*0370*/  I2F.RP R9, R6 ;  /* 0x0000000600097306 */ /* 0x000e220000209400 */
[----:B--2---:R-:W-:-:S04]  /*0380*/  FADD R7, -R7, UR4 ;  /* 0x0000000407077e21 */ /* 0x004fc80008000100 */
[----:B------:R-:W-:Y:S01]  /*0390*/  FFMA R12, R7, -R8, UR4 ;  /* 0x00000004070c7e23 */ /* 0x000fe20008000808 */
[----:B------:R-:W-:Y:S02]  /*03a0*/  IMAD.MOV.U32 R7, RZ, RZ, RZ ;  /* 0x000000ffff077224 */ /* 0x000fe400078e00ff */
[----:B0-----:R-:W0:Y:S02]  /*03b0*/  MUFU.RCP R9, R9 ;  /* 0x0000000900097308 */ /* 0x001e240000001000 */
[----:B0-----:R-:W-:-:S06]  /*03c0*/  VIADD R3, R9, 0xffffffe ;  /* 0x0ffffffe09037836 */ /* 0x001fcc0000000000 */
[----:B------:R-:W0:Y:S02]  /*03d0*/  F2I.FTZ.U32.TRUNC.NTZ R3, R3 ;  /* 0x0000000300037305 */ /* 0x000e24000021f000 */
[----:B0-----:R-:W-:Y:S01]  /*03e0*/  IMAD.MOV R15, RZ, RZ, -R3 ;  /* 0x000000ffff0f7224 */ /* 0x001fe200078e0a03 */
[----:B------:R-:W-:Y:S06]  /*03f0*/  BRA.U !UP0, `(.L_x_4) ;  /* 0x0000000108407547 */ /* 0x000fec000b800000 */
[----:B------:R-:W-:Y:S01]  /*0400*/  BSSY.RECONVERGENT B0, `(.L_x_4) ;  /* 0x000000f000007945 */ /* 0x000fe20003800200 */
[----:B------:R-:W-:Y:S01]  /*0410*/  IMAD.MOV.U32 R7, RZ, RZ, RZ ;  /* 0x000000ffff077224 */ /* 0x000fe200078e00ff */
[----:B------:R-:W-:Y:S02]  /*0420*/  CS2R R8, SRZ ;  /* 0x0000000000087805 */ /* 0x000fe4000001ff00 */
[----:B------:R-:W-:-:S07]  /*0430*/  CS2R R10, SRZ ;  /* 0x00000000000a7805 */ /* 0x000fce000001ff00 */
.L_x_5:
[----:B------:R-:W-:Y:S01]  /*0440*/  FADD R9, R9, -R8 ;  /* 0x8000000809097221 */ /* 0x000fe20000000000 */
[----:B------:R-:W-:Y:S01]  /*0450*/  FADD R13, R11, R11 ;  /* 0x0000000b0b0d7221 */ /* 0x000fe20000000000 */
[----:B------:R-:W-:Y:S02]  /*0460*/  VIADD R7, R7, 0x1 ;  /* 0x0000000107077836 */ /* 0x000fe40000000000 */
[----:B------:R-:W-:Y:S01]  /*0470*/  FADD R11, R2, R9 ;  /* 0x00000009020b7221 */ /* 0x000fe20000000000 */
[----:B------:R-:W-:Y:S02]  /*0480*/  FFMA R10, R13, R10, R12 ;  /* 0x0000000a0d0a7223 */ /* 0x000fe4000000000c */
[----:B------:R-:W-:Y:S01]  /*0490*/  ISETP.GE.AND P0, PT, R7, UR5, PT ;  /* 0x0000000507007c0c */ /* 0x000fe2000bf06270 */
[----:B------:R-:W-:Y:S01]  /*04a0*/  FMUL R9, R11, R11 ;  /* 0x0000000b0b097220 */ /* 0x000fe20000400000 */
[----:B------:R-:W-:-:S04]  /*04b0*/  FMUL R8, R10, R10 ;  /* 0x0000000a0a087220 */ /* 0x000fc80000400000 */
[----:B------:R-:W-:-:S05]  /*04c0*/  FADD R13, R9, R8 ;  /* 0x00000008090d7221 */ /* 0x000fca0000000000 */
[----:B------:R-:W-:-:S13]  /*04d0*/  FSETP.LT.AND P1, PT, R13, 4, PT ;  /* 0x408000000d00780b */ /* 0x000fda0003f21000 */
[----:B------:R-:W-:Y:S05]  /*04e0*/  @!P0 BRA P1, `(.L_x_5) ;  /* 0xfffffffc00d48947 */ /* 0x000fea000083ffff */
[----:B------:R-:W-:Y:S05]  /*04f0*/  BSYNC.RECONVERGENT B0 ;  /* 0x0000000000007941 */ /* 0x000fea0003800200 */
.L_x_4:
[----:B------:R-:W-:Y:S02]  /*0500*/  HFMA2 R2, -RZ, RZ, 0, 0 ;  /* 0x00000000ff027431 */ /* 0x000fe400000001ff */
[----:B------:R-:W-:Y:S01]  /*0510*/  IMAD R9, R15, R6, RZ ;  /* 0x000000060f097224 */ /* 0x000fe200078e02ff */
[----:B------:R-:W-:Y:S01]  /*0520*/  IABS R8, R7 ;  /* 0x0000000700087213 */ /* 0x000fe20000000000 */
[----:B------:R-:W0:Y:S01]  /*0530*/  LDCU UR4, c[0x0][0x3b8] ;  /* 0x00007700ff0477ac */ /* 0x000e220008000800 */
[----:B------:R-:W-:Y:S01]  /*0540*/  ISETP.GE.AND P2, PT, R7, RZ, PT ;  /* 0x000000ff0700720c */ /* 0x000fe20003f46270 */
[----:B------:R-:W-:-:S04]  /*0550*/  IMAD.HI.U32 R2, R3, R9, R2 ;  /* 0x0000000903027227 */ /* 0x000fc800078e0002 */
[----:B------:R-:W-:Y:S02]  /*0560*/  HFMA2 R9, -RZ, RZ, 0, 0 ;  /* 0x00000000ff097431 */ /* 0x000fe400000001ff */
[----:B------:R-:W-:-:S04]  /*0570*/  IMAD.MOV.U32 R3, RZ, RZ, R8 ;  /* 0x000000ffff037224 */ /* 0x000fc800078e0008 */
[----:B------:R-:W-:-:S04]  /*0580*/  IMAD.HI.U32 R2, R2, R3, RZ ;  /* 0x0000000302027227 */ /* 0x000fc800078e00ff */
[----:B------:R-:W-:-:S04]  /*0590*/  IMAD.MOV R2, RZ, RZ, -R2 ;  /* 0x000000ffff027224 */ /* 0x000fc800078e0a02 */
[----:B------:R-:W-:-:S05]  /*05a0*/  IMAD R3, R6, R2, R3 ;  /* 0x0000000206037224 */ /* 0x000fca00078e0203 */
[----:B------:R-:W-:-:S13]  /*05b0*/  ISETP.GT.U32.AND P0, PT, R6, R3, PT ;  /* 0x000000030600720c */ /* 0x000fda0003f04070 */
[----:B------:R-:W-:Y:S01]  /*05c0*/  @!P0 IMAD.IADD R3, R3, 0x1, -R6 ;  /* 0x0000000103038824 */ /* 0x000fe200078e0a06 */
[----:B------:R-:W-:-:S04]  /*05d0*/  ISETP.NE.AND P0, PT, R0, RZ, PT ;  /* 0x000000ff0000720c */ /* 0x000fc80003f05270 */
[----:B------:R-:W-:-:S13]  /*05e0*/  ISETP.GT.U32.AND P1, PT, R6, R3, PT ;  /* 0x000000030600720c */ /* 0x000fda0003f24070 */
[----:B------:R-:W-:-:S04]  /*05f0*/  @!P1 IMAD.IADD R3, R3, 0x1, -R6 ;  /* 0x0000000103039824 */ /* 0x000fc800078e0a06 */
[----:B------:R-:W-:Y:S01]  /*0600*/  @!P2 IMAD.MOV R3, RZ, RZ, -R3 ;  /* 0x000000ffff03a224 */ /* 0x000fe200078e0a03 */
[----:B------:R-:W-:-:S04]  /*0610*/  @!P0 LOP3.LUT R3, RZ, R0, RZ, 0x33, !PT ;  /* 0x00000000ff038212 */ /* 0x000fc800078e33ff */
[----:B------:R-:W-:-:S05]  /*0620*/  LOP3.LUT R3, RZ, R3, RZ, 0x33, !PT ;  /* 0x00000003ff037212 */ /* 0x000fca00078e33ff */
[----:B------:R-:W-:-:S04]  /*0630*/  IMAD.IADD R3, R3, 0x1, R0 ;  /* 0x0000000103037824 */ /* 0x000fc800078e0200 */
[----:B------:R-:W-:-:S06]  /*0640*/  IMAD.SHL.U32 R8, R3, 0x4, RZ ;  /* 0x0000000403087824 */ /* 0x000fcc00078e00ff */
[----:B0-----:R0:W5:Y:S01]  /*0650*/  SULD.D.BA.2D.STRONG.SM.TRAP R8, [R8], UR4 ;  /* 0x70ff040008087f99 */ /* 0x00116200081ea900 */
[----:B------:R-:W-:Y:S01]  /*0660*/  ISETP.NE.AND P0, PT, R7, UR5, PT ;  /* 0x0000000507007c0c */ /* 0x000fe2000bf05270 */
[----:B------:R-:W-:Y:S01]  /*0670*/  IMAD.SHL.U32 R4, R4, 0x4, RZ ;  /* 0x0000000404047824 */ /* 0x000fe200078e00ff */
[----:B0-----:R-:W0:Y:S02]  /*0680*/  LDCU UR4, c[0x0][0x380] ;  /* 0x00007000ff0477ac */ /* 0x001e240008000800 */
[----:B-----5:R-:W-:-:S04]  /*0690*/  SEL R0, R8, 0xff000000, P0 ;  /* 0xff00000008007807 */ /* 0x020fc80000000000 */
[----:B0-----:R0:W-:Y:S02]  /*06a0*/  SUST.D.BA.2D.STRONG.SM.TRAP [R4], R0, UR4 ;  /* 0x70ff040004007f9d */ /* 0x0011e4000810a900 */
[----:B0-----:R-:W-:Y:S05]  /*06b0*/  EXIT ;  /* 0x000000000000794d */ /* 0x001fea0003800000 */
        .weak           $__internal_0_$__cuda_sm3x_div_rn_noftz_f32_slowpath
        .type           $__internal_0_$__cuda_sm3x_div_rn_noftz_f32_slowpath,@function
        .size           $__internal_0_$__cuda_sm3x_div_rn_noftz_f32_slowpath,(.L_x_18 - $__internal_0_$__cuda_sm3x_div_rn_noftz_f32_slowpath)
$__internal_0_$__cuda_sm3x_div_rn_noftz_f32_slowpath:
[----:B------:R-:W-:Y:S01]  /*06c0*/  SHF.R.U32.HI R8, RZ, 0x17, R3 ;  /* 0x00000017ff087819 */ /* 0x000fe20000011603 */
[----:B------:R-:W-:Y:S01]  /*06d0*/  BSSY.RECONVERGENT B1, `(.L_x_6) ;  /* 0x0000062000017945 */ /* 0x000fe20003800200 */
[----:B------:R-:W-:Y:S02]  /*06e0*/  SHF.R.U32.HI R7, RZ, 0x17, R0 ;  /* 0x00000017ff077819 */ /* 0x000fe40000011600 */
[----:B------:R-:W-:Y:S02]  /*06f0*/  LOP3.LUT R12, R8, 0xff, RZ, 0xc0, !PT ;  /* 0x000000ff080c7812 */ /* 0x000fe400078ec0ff */
[----:B------:R-:W-:-:S03]  /*0700*/  LOP3.LUT R10, R7, 0xff, RZ, 0xc0, !PT ;  /* 0x000000ff070a7812 */ /* 0x000fc600078ec0ff */
[----:B------:R-:W-:Y:S02]  /*0710*/  VIADD R9, R12, 0xffffffff ;  /* 0xffffffff0c097836 */ /* 0x000fe40000000000 */
[----:B------:R-:W-:-:S03]  /*0720*/  VIADD R8, R10, 0xffffffff ;  /* 0xffffffff0a087836 */ /* 0x000fc60000000000 */
[----:B------:R-:W-:-:S04]  /*0730*/  ISETP.GT.U32.AND P0, PT, R9, 0xfd, PT ;  /* 0x000000fd0900780c */ /* 0x000fc80003f04070 */
[----:B------:R-:W-:-:S13]  /*0740*/  ISETP.GT.U32.OR P0, PT, R8, 0xfd, P0 ;  /* 0x000000fd0800780c */ /* 0x000fda0000704470 */
[----:B------:R-:W-:Y:S01]  /*0750*/  @!P0 IMAD.MOV.U32 R7, RZ, RZ, RZ ;  /* 0x000000ffff078224 */ /* 0x000fe200078e00ff */
[----:B------:R-:W-:Y:S06]  /*0760*/  @!P0 BRA `(.L_x_7) ;  /* 0x00000000005c8947 */ /* 0x000fec0003800000 */
[----:B------:R-:W-:Y:S02]  /*0770*/  FSETP.GTU.FTZ.AND P0, PT, |R0|, +INF , PT ;  /* 0x7f8000000000780b */ /* 0x000fe40003f1c200 */
[----:B------:R-:W-:-:S04]  /*0780*/  FSETP.GTU.FTZ.AND P1, PT, |R3|, +INF , PT ;  /* 0x7f8000000300780b */ /* 0x000fc80003f3c200 */
[----:B------:R-:W-:-:S13]  /*0790*/  PLOP3.LUT P0, PT, P0, P1, PT, 0xf8, 0x8f ;  /* 0x00000000008f781c */ /* 0x000fda0000703f70 */
[----:B------:R-:W-:Y:S05]  /*07a0*/  @P0 BRA `(.L_x_8) ;  /* 0x00000004004c0947 */ /* 0x000fea0003800000 */
[----:B------:R-:W-:-:S13]  /*07b0*/  LOP3.LUT P0, RZ, R3, 0x7fffffff, R0, 0xc8, !PT ;  /* 0x7fffffff03ff7812 */ /* 0x000fda000780c800 */
[----:B------:R-:W-:Y:S05]  /*07c0*/  @!P0 BRA `(.L_x_9) ;  /* 0x00000004003c8947 */ /* 0x000fea0003800000 */
[C---:B------:R-:W-:Y:S02]  /*07d0*/  FSETP.NEU.FTZ.AND P2, PT, |R0|.reuse, +INF , PT ;  /* 0x7f8000000000780b */ /* 0x040fe40003f5d200 */
[----:B------:R-:W-:Y:S02]  /*07e0*/  FSETP.NEU.FTZ.AND P1, PT, |R3|, +INF , PT ;  /* 0x7f8000000300780b */ /* 0x000fe40003f3d200 */
[----:B------:R-:W-:-:S11]  /*07f0*/  FSETP.NEU.FTZ.AND P0, PT, |R0|, +INF , PT ;  /* 0x7f8000000000780b */ /* 0x000fd60003f1d200 */
[----:B------:R-:W-:Y:S05]  /*0800*/  @!P1 BRA !P2, `(.L_x_9) ;  /* 0x00000004002c9947 */ /* 0x000fea0005000000 */
[----:B------:R-:W-:-:S04]  /*0810*/  LOP3.LUT P2, RZ, R0, 0x7fffffff, RZ, 0xc0, !PT ;  /* 0x7fffffff00ff7812 */ /* 0x000fc8000784c0ff */
[----:B------:R-:W-:-:S13]  /*0820*/  PLOP3.LUT P1, PT, P1, P2, PT, 0x2f, 0xf2 ;  /* 0x0000000000f2781c */ /* 0x000fda0000f24577 */
[----:B------:R-:W-:Y:S05]  /*0830*/  @P1 BRA `(.L_x_10) ;  /* 0x0000000400181947 */ /* 0x000fea0003800000 */
[----:B------:R-:W-:-:S04]  /*0840*/  LOP3.LUT P1, RZ, R3, 0x7fffffff, RZ, 0xc0, !PT ;  /* 0x7fffffff03ff7812 */ /* 0x000fc8000782c0ff */
[----:B------:R-:W-:-:S13]  /*0850*/  PLOP3.LUT P0, PT, P0, P1, PT, 0x2f, 0xf2 ;  /* 0x0000000000f2781c */ /* 0x000fda0000702577 */
[----:B------:R-:W-:Y:S05]  /*0860*/  @P0 BRA `(.L_x_11) ;  /* 0x0000000400000947 */ /* 0x000fea0003800000 */
[----:B------:R-:W-:Y:S02]  /*0870*/  ISETP.GE.AND P0, PT, R8, RZ, PT ;  /* 0x000000ff0800720c */ /* 0x000fe40003f06270 */
[----:B------:R-:W-:-:S11]  /*0880*/  ISETP.GE.AND P1, PT, R9, RZ, PT ;  /* 0x000000ff0900720c */ /* 0x000fd60003f26270 */
[----:B------:R-:W-:Y:S01]  /*0890*/  @P0 IMAD.MOV.U32 R7, RZ, RZ, RZ ;  /* 0x000000ffff070224 */ /* 0x000fe200078e00ff */
[----:B------:R-:W-:Y:S01]  /*08a0*/  @!P0 MOV R7, 0xffffffc0 ;  /* 0xffffffc000078802 */ /* 0x000fe20000000f00 */
[----:B------:R-:W-:Y:S01]  /*08b0*/  @!P0 FFMA R0, R0, 1.84467440737095516160e+19, RZ ;  /* 0x5f80000000008823 */ /* 0x000fe200000000ff */
[----:B------:R-:W-:-:S03]  /*08c0*/  @!P1 FFMA R3, R3, 1.84467440737095516160e+19, RZ ;  /* 0x5f80000003039823 */ /* 0x000fc600000000ff */
[----:B------:R-:W-:-:S07]  /*08d0*/  @!P1 VIADD R7, R7, 0x40 ;  /* 0x0000004007079836 */ /* 0x000fce0000000000 */
.L_x_7:
[----:B------:R-:W-:Y:S01]  /*08e0*/  LEA R8, R12, 0xc0800000, 0x17 ;  /* 0xc08000000c087811 */ /* 0x000fe200078eb8ff */
[----:B------:R-:W-:Y:S04]  /*08f0*/  BSSY.RECONVERGENT B2, `(.L_x_12) ;  /* 0x0000036000027945 */ /* 0x000fe80003800200 */
[----:B------:R-:W-:Y:S02]  /*0900*/  IMAD.IADD R8, R3, 0x1, -R8 ;  /* 0x0000000103087824 */ /* 0x000fe400078e0a08 */
[----:B------:R-:W-:Y:S02]  /*0910*/  VIADD R3, R10, 0xffffff81 ;  /* 0xffffff810a037836 */ /* 0x000fe40000000000 */
[----:B------:R0:W1:Y:S01]  /*0920*/  MUFU.RCP R9, R8 ;  /* 0x0000000800097308 */ /* 0x0000620000001000 */
[----:B------:R-:W-:Y:S01]  /*0930*/  FADD.FTZ R11, -R8, -RZ ;  /* 0x800000ff080b7221 */ /* 0x000fe20000010100 */
[C---:B------:R-:W-:Y:S01]  /*0940*/  IMAD R0, R3.reuse, -0x800000, R0 ;  /* 0xff80000003007824 */ /* 0x040fe200078e0200 */
[----:B0-----:R-:W-:-:S05]  /*0950*/  IADD3 R8, PT, PT, R3, 0x7f, -R12 ;  /* 0x0000007f03087810 */ /* 0x001fca0007ffe80c */
[----:B------:R-:W-:Y:S02]  /*0960*/  IMAD.IADD R8, R8, 0x1, R7 ;  /* 0x0000000108087824 */ /* 0x000fe400078e0207 */
[----:B-1----:R-:W-:-:S04]  /*0970*/  FFMA R10, R9, R11, 1 ;  /* 0x3f800000090a7423 */ /* 0x002fc8000000000b */
[----:B------:R-:W-:-:S04]  /*0980*/  FFMA R14, R9, R10, R9 ;  /* 0x0000000a090e7223 */ /* 0x000fc80000000009 */
[----:B------:R-:W-:-:S04]  /*0990*/  FFMA R9, R0, R14, RZ ;  /* 0x0000000e00097223 */ /* 0x000fc800000000ff */
[----:B------:R-:W-:-:S04]  /*09a0*/  FFMA R10, R11, R9, R0 ;  /* 0x000000090b0a7223 */ /* 0x000fc80000000000 */
[----:B------:R-:W-:-:S04]  /*09b0*/  FFMA R9, R14, R10, R9 ;  /* 0x0000000a0e097223 */ /* 0x000fc80000000009 */
[----:B------:R-:W-:-:S04]  /*09c0*/  FFMA R10, R11, R9, R0 ;  /* 0x000000090b0a7223 */ /* 0x000fc80000000000 */
[----:B------:R-:W-:-:S05]  /*09d0*/  FFMA R0, R14, R10, R9 ;  /* 0x0000000a0e007223 */ /* 0x000fca0000000009 */
[----:B------:R-:W-:-:S04]  /*09e0*/  SHF.R.U32.HI R3, RZ, 0x17, R0 ;  /* 0x00000017ff037819 */ /* 0x000fc80000011600 */
[----:B------:R-:W-:-:S05]  /*09f0*/  LOP3.LUT R3, R3, 0xff, RZ, 0xc0, !PT ;  /* 0x000000ff03037812 */ /* 0x000fca00078ec0ff */
[----:B------:R-:W-:-:S04]  /*0a00*/  IMAD.IADD R11, R3, 0x1, R8 ;  /* 0x00000001030b7824 */ /* 0x000fc800078e0208 */
[----:B------:R-:W-:-:S05]  /*0a10*/  VIADD R3, R11, 0xffffffff ;  /* 0xffffffff0b037836 */ /* 0x000fca0000000000 */
[----:B------:R-:W-:-:S13]  /*0a20*/  ISETP.GE.U32.AND P0, PT, R3, 0xfe, PT ;  /* 0x000000fe0300780c */ /* 0x000fda0003f06070 */
[----:B------:R-:W-:Y:S05]  /*0a30*/  @!P0 BRA `(.L_x_13) ;  /* 0x0000000000808947 */ /* 0x000fea0003800000 */
[----:B------:R-:W-:-:S13]  /*0a40*/  ISETP.GT.AND P0, PT, R11, 0xfe, PT ;  /* 0x000000fe0b00780c */ /* 0x000fda0003f04270 */
[----:B------:R-:W-:Y:S05]  /*0a50*/  @P0 BRA `(.L_x_14) ;  /* 0x00000000006c0947 */ /* 0x000fea0003800000 */
[----:B------:R-:W-:-:S13]  /*0a60*/  ISETP.GE.AND P0, PT, R11, 0x1, PT ;  /* 0x000000010b00780c */ /* 0x000fda0003f06270 */
[----:B------:R-:W-:Y:S05]  /*0a70*/  @P0 BRA `(.L_x_15) ;  /* 0x0000000000740947 */ /* 0x000fea0003800000 */
[----:B------:R-:W-:Y:S02]  /*0a80*/  ISETP.GE.AND P0, PT, R11, -0x18, PT ;  /* 0xffffffe80b00780c */ /* 0x000fe40003f06270 */
[----:B------:R-:W-:-:S11]  /*0a90*/  LOP3.LUT R0, R0, 0x80000000, RZ, 0xc0, !PT ;  /* 0x8000000000007812 */ /* 0x000fd600078ec0ff */
[----:B------:R-:W-:Y:S05]  /*0aa0*/  @!P0 BRA `(.L_x_15) ;  /* 0x0000000000688947 */ /* 0x000fea0003800000 */
[CCC-:B------:R-:W-:Y:S01]  /*0ab0*/  FFMA.RZ R3, R14.reuse, R10.reuse, R9.reuse ;  /* 0x0000000a0e037223 */ /* 0x1c0fe2000000c009 */
[CCC-:B------:R-:W-:Y:S01]  /*0ac0*/  FFMA.RM R8, R14.reuse, R10.reuse, R9.reuse ;  /* 0x0000000a0e087223 */ /* 0x1c0fe20000004009 */
[C---:B------:R-:W-:Y:S02]  /*0ad0*/  ISETP.NE.AND P2, PT, R11.reuse, RZ, PT ;  /* 0x000000ff0b00720c */ /* 0x040fe40003f45270 */
[----:B------:R-:W-:Y:S02]  /*0ae0*/  ISETP.NE.AND P1, PT, R11, RZ, PT ;  /* 0x000000ff0b00720c */ /* 0x000fe40003f25270 */
[----:B------:R-:W-:Y:S01]  /*0af0*/  LOP3.LUT R7, R3, 0x7fffff, RZ, 0xc0, !PT ;  /* 0x007fffff03077812 */ /* 0x000fe200078ec0ff */
[----:B------:R-:W-:Y:S01]  /*0b00*/  FFMA.RP R3, R14, R10, R9 ;  /* 0x0000000a0e037223 */ /* 0x000fe20000008009 */
[----:B------:R-:W-:Y:S01]  /*0b10*/  IADD3 R10, PT, PT, R11, 0x20, RZ ;  /* 0x000000200b0a7810 */ /* 0x000fe20007ffe0ff */
[----:B------:R-:W-:Y:S01]  /*0b20*/  IMAD.MOV R9, RZ, RZ, -R11 ;  /* 0x000000ffff097224 */ /* 0x000fe200078e0a0b */
[----:B------:R-:W-:-:S02]  /*0b30*/  LOP3.LUT R7, R7, 0x800000, RZ, 0xfc, !PT ;  /* 0x0080000007077812 */ /* 0x000fc400078efcff */
[----:B------:R-:W-:Y:S02]  /*0b40*/  FSETP.NEU.FTZ.AND P0, PT, R3, R8, PT ;  /* 0x000000080300720b */ /* 0x000fe40003f1d000 */
[----:B------:R-:W-:Y:S02]  /*0b50*/  SHF.L.U32 R10, R7, R10, RZ ;  /* 0x0000000a070a7219 */ /* 0x000fe400000006ff */
[----:B------:R-:W-:Y:S02]  /*0b60*/  SEL R8, R9, RZ, P2 ;  /* 0x000000ff09087207 */ /* 0x000fe40001000000 */
[----:B------:R-:W-:Y:S02]  /*0b70*/  ISETP.NE.AND P1, PT, R10, RZ, P1 ;  /* 0x000000ff0a00720c */ /* 0x000fe40000f25270 */
[----:B------:R-:W-:Y:S02]  /*0b80*/  SHF.R.U32.HI R8, RZ, R8, R7 ;  /* 0x00000008ff087219 */ /* 0x000fe40000011607 */
[----:B------:R-:W-:-:S02]  /*0b90*/  PLOP3.LUT P0, PT, P0, P1, PT, 0xf8, 0x8f ;  /* 0x00000000008f781c */ /* 0x000fc40000703f70 */
[----:B------:R-:W-:Y:S02]  /*0ba0*/  SHF.R.U32.HI R10, RZ, 0x1, R8 ;  /* 0x00000001ff0a7819 */ /* 0x000fe40000011608 */
[----:B------:R-:W-:-:S04]  /*0bb0*/  SEL R3, RZ, 0x1, !P0 ;  /* 0x00000001ff037807 */ /* 0x000fc80004000000 */
[----:B------:R-:W-:-:S04]  /*0bc0*/  LOP3.LUT R3, R3, 0x1, R10, 0xf8, !PT ;  /* 0x0000000103037812 */ /* 0x000fc800078ef80a */
[----:B------:R-:W-:-:S05]  /*0bd0*/  LOP3.LUT R3, R3, R8, RZ, 0xc0, !PT ;  /* 0x0000000803037212 */ /* 0x000fca00078ec0ff */
[----:B------:R-:W-:-:S05]  /*0be0*/  IMAD.IADD R3, R10, 0x1, R3 ;  /* 0x000000010a037824 */ /* 0x000fca00078e0203 */
[----:B------:R-:W-:Y:S01]  /*0bf0*/  LOP3.LUT R0, R3, R0, RZ, 0xfc, !PT ;  /* 0x0000000003007212 */ /* 0x000fe200078efcff */
[----:B------:R-:W-:Y:S06]  /*0c00*/  BRA `(.L_x_15) ;  /* 0x0000000000107947 */ /* 0x000fec0003800000 */
.L_x_14:
[----:B------:R-:W-:-:S04]  /*0c10*/  LOP3.LUT R0, R0, 0x80000000, RZ, 0xc0, !PT ;  /* 0x8000000000007812 */ /* 0x000fc800078ec0ff */
[----:B------:R-:W-:Y:S01]  /*0c20*/  LOP3.LUT R0, R0, 0x7f800000, RZ, 0xfc, !PT ;  /* 0x7f80000000007812 */ /* 0x000fe200078efcff */
[----:B------:R-:W-:Y:S06]  /*0c30*/  BRA `(.L_x_15) ;  /* 0x0000000000047947 */ /* 0x000fec0003800000 */
.L_x_13:
[----:B------:R-:W-:-:S07]  /*0c40*/  IMAD R0, R8, 0x800000, R0 ;  /* 0x0080000008007824 */ /* 0x000fce00078e0200 */
.L_x_15:
[----:B------:R-:W-:Y:S05]  /*0c50*/  BSYNC.RECONVERGENT B2 ;  /* 0x0000000000027941 */ /* 0x000fea0003800200 */
.L_x_12:
[----:B------:R-:W-:Y:S05]  /*0c60*/  BRA `(.L_x_16) ;  /* 0x0000000000207947 */ /* 0x000fea0003800000 */
.L_x_11:
[----:B------:R-:W-:-:S04]  /*0c70*/  LOP3.LUT R0, R3, 0x80000000, R0, 0x48, !PT ;  /* 0x8000000003007812 */ /* 0x000fc800078e4800 */
[----:B------:R-:W-:Y:S01]  /*0c80*/  LOP3.LUT R0, R0, 0x7f800000, RZ, 0xfc, !PT ;  /* 0x7f80000000007812 */ /* 0x000fe200078efcff */
[----:B------:R-:W-:Y:S06]  /*0c90*/  BRA `(.L_x_16) ;  /* 0x0000000000147947 */ /* 0x000fec0003800000 */
.L_x_10:
[----:B------:R-:W-:Y:S01]  /*0ca0*/  LOP3.LUT R0, R3, 0x80000000, R0, 0x48, !PT ;  /* 0x8000000003007812 */ /* 0x000fe200078e4800 */
[----:B------:R-:W-:Y:S06]  /*0cb0*/  BRA `(.L_x_16) ;  /* 0x00000000000c7947 */ /* 0x000fec0003800000 */
.L_x_9:
[----:B------:R-:W0:Y:S01]  /*0cc0*/  MUFU.RSQ R0, -QNAN ;  /* 0xffc0000000007908 */ /* 0x000e220000001400 */
[----:B------:R-:W-:Y:S05]  /*0cd0*/  BRA `(.L_x_16) ;  /* 0x0000000000047947 */ /* 0x000fea0003800000 */
.L_x_8:
[----:B------:R-:W-:-:S07]  /*0ce0*/  FADD.FTZ R0, R0, R3 ;  /* 0x0000000300007221 */ /* 0x000fce0000010000 */
.L_x_16:
[----:B------:R-:W-:Y:S05]  /*0cf0*/  BSYNC.RECONVERGENT B1 ;  /* 0x0000000000017941 */ /* 0x000fea0003800200 */
.L_x_6:
[----:B------:R-:W-:-:S04]  /*0d00*/  IMAD.MOV.U32 R7, RZ, RZ, 0x0 ;  /* 0x00000000ff077424 */ /* 0x000fc800078e00ff */
[----:B0-----:R-:W-:Y:S05]  /*0d10*/  RET.REL.NODEC R6 `(mandelbrot) ;  /* 0xfffffff006b87950 */ /* 0x001fea0003c3ffff */
.L_x_17:
[----:B------:R-:W-:-:S00]  /*0d20*/  BRA `(.L_x_17) ;  /* 0xfffffffc00fc7947 */ /* 0x000fc0000383ffff */
[----:B------:R-:W-:-:S00]  /*0d30*/  NOP ;  /* 0x0000000000007918 */ /* 0x000fc00000000000 */
        /* <DEDUP_REMOVED lines=12> */
.L_x_18:


//--------------------- .nv.shared.reserved.0     --------------------------
	.section	.nv.shared.reserved.0,"aw",@nobits
	.weak		__nv_reservedSMEM_offset_0_alias
	.size		__nv_reservedSMEM_offset_0_alias, 0, 64
	.other		__nv_reservedSMEM_offset_0_alias,@"STO_CUDA_RESERVED_SHARED STV_DEFAULT"
__nv_reservedSMEM_offset_0_alias:
	.zero		0
	.zero		64


//--------------------- .nv.constant0.mandelbrot  --------------------------
	.section	.nv.constant0.mandelbrot,"a",@progbits
	.sectionflags	@""
	.align	4
.nv.constant0.mandelbrot:
	.zero		964


//--------------------- SYMBOLS --------------------------

	.type		.nv.reservedSmem.offset0,@object
	.size		.nv.reservedSmem.offset0,0x4
